//
// Generated by NVIDIA NVVM Compiler
//
// Compiler Build ID: CL-36424714
// Cuda compilation tools, release 13.0, V13.0.88
// Based on NVVM 20.0.0
//

.version 9.0
.target sm_100
.address_size 64

	// .globl	_Z16karatsuba_kernelPKjS0_Pji

.visible .entry _Z16karatsuba_kernelPKjS0_Pji(
	.param .u64 .ptr .align 1 _Z16karatsuba_kernelPKjS0_Pji_param_0,
	.param .u64 .ptr .align 1 _Z16karatsuba_kernelPKjS0_Pji_param_1,
	.param .u64 .ptr .align 1 _Z16karatsuba_kernelPKjS0_Pji_param_2,
	.param .u32 _Z16karatsuba_kernelPKjS0_Pji_param_3
)
{
	.reg .pred 	%p<2>;
	.reg .b32 	%r<13>;
	.reg .b64 	%rd<13>;

	ld.param.u64 	%rd1, [_Z16karatsuba_kernelPKjS0_Pji_param_0];
	ld.param.u64 	%rd2, [_Z16karatsuba_kernelPKjS0_Pji_param_1];
	ld.param.u64 	%rd3, [_Z16karatsuba_kernelPKjS0_Pji_param_2];
	ld.param.u32 	%r2, [_Z16karatsuba_kernelPKjS0_Pji_param_3];
	mov.u32 	%r3, %ctaid.x;
	mov.u32 	%r4, %ntid.x;
	mov.u32 	%r5, %tid.x;
	mad.lo.s32 	%r1, %r3, %r4, %r5;
	setp.ge.s32 	%p1, %r1, %r2;
	@%p1 bra 	$L__BB0_2;
	cvta.to.global.u64 	%rd4, %rd1;
	cvta.to.global.u64 	%rd5, %rd2;
	cvta.to.global.u64 	%rd6, %rd3;
	mul.wide.s32 	%rd7, %r1, 4;
	add.s64 	%rd8, %rd4, %rd7;
	ld.global.u32 	%r6, [%rd8];
	add.s64 	%rd9, %rd5, %rd7;
	ld.global.u32 	%r7, [%rd9];
	mul.wide.u32 	%rd10, %r7, %r6;
	cvt.u32.u64 	%r8, %rd10;
	{ .reg .b32 tmp; mov.b64 {tmp, %r9}, %rd10; }
	shl.b32 	%r10, %r1, 1;
	mul.wide.s32 	%rd11, %r10, 4;
	add.s64 	%rd12, %rd6, %rd11;
	atom.global.add.u32 	%r11, [%rd12], %r8;
	atom.global.add.u32 	%r12, [%rd12+4], %r9;
$L__BB0_2:
	ret;

}
	// .globl	_Z10add_kernelPjPKjS1_S1_i
.visible .entry _Z10add_kernelPjPKjS1_S1_i(
	.param .u64 .ptr .align 1 _Z10add_kernelPjPKjS1_S1_i_param_0,
	.param .u64 .ptr .align 1 _Z10add_kernelPjPKjS1_S1_i_param_1,
	.param .u64 .ptr .align 1 _Z10add_kernelPjPKjS1_S1_i_param_2,
	.param .u64 .ptr .align 1 _Z10add_kernelPjPKjS1_S1_i_param_3,
	.param .u32 _Z10add_kernelPjPKjS1_S1_i_param_4
)
{
	.reg .pred 	%p<2>;
	.reg .b32 	%r<15>;
	.reg .b64 	%rd<18>;

	ld.param.u64 	%rd1, [_Z10add_kernelPjPKjS1_S1_i_param_0];
	ld.param.u64 	%rd2, [_Z10add_kernelPjPKjS1_S1_i_param_1];
	ld.param.u64 	%rd3, [_Z10add_kernelPjPKjS1_S1_i_param_2];
	ld.param.u64 	%rd4, [_Z10add_kernelPjPKjS1_S1_i_param_3];
	ld.param.u32 	%r2, [_Z10add_kernelPjPKjS1_S1_i_param_4];
	mov.u32 	%r3, %ctaid.x;
	mov.u32 	%r4, %ntid.x;
	mov.u32 	%r5, %tid.x;
	mad.lo.s32 	%r1, %r3, %r4, %r5;
	setp.ge.s32 	%p1, %r1, %r2;
	@%p1 bra 	$L__BB1_2;
	cvta.to.global.u64 	%rd5, %rd2;
	cvta.to.global.u64 	%rd6, %rd1;
	cvta.to.global.u64 	%rd7, %rd3;
	cvta.to.global.u64 	%rd8, %rd4;
	mul.wide.s32 	%rd9, %r1, 4;
	add.s64 	%rd10, %rd6, %rd9;
	add.s64 	%rd11, %rd5, %rd9;
	ld.global.u32 	%r6, [%rd11];
	atom.global.add.u32 	%r7, [%rd10], %r6;
	shr.u32 	%r8, %r2, 31;
	add.s32 	%r9, %r2, %r8;
	shr.s32 	%r10, %r9, 1;
	mul.wide.s32 	%rd12, %r10, 4;
	add.s64 	%rd13, %rd10, %rd12;
	add.s64 	%rd14, %rd7, %rd9;
	ld.global.u32 	%r11, [%rd14];
	atom.global.add.u32 	%r12, [%rd13], %r11;
	mul.wide.s32 	%rd15, %r2, 4;
	add.s64 	%rd16, %rd10, %rd15;
	add.s64 	%rd17, %rd8, %rd9;
	ld.global.u32 	%r13, [%rd17];
	atom.global.add.u32 	%r14, [%rd16], %r13;
$L__BB1_2:
	ret;

}


// ===== COMPILED SASS (sm_100) =====

	.target	sm_100

	.elftype	@"ET_EXEC"


//--------------------- .note.nv.tkinfo           --------------------------
	.section	.note.nv.tkinfo,"",@"SHT_NOTE"
	.sectionflags	@"SHF_NOTE_NV_TKINFO"
	.tkinfo
        /*0018*/ 	.word	0x00000002
        /*0030*/ 	.string	""
        /*0030*/ 	.string	"ptxas"
        /*0030*/ 	.string	"Cuda compilation tools, release 13.0, V13.0.88"
        /*0030*/ 	.string	"Build cuda_13.0.r13.0/compiler.36424714_0"
        /*0030*/ 	.string	"-arch sm_100 -m 64 "



//--------------------- .note.nv.cuinfo           --------------------------
	.section	.note.nv.cuinfo,"",@"SHT_NOTE"
	.sectionflags	@"SHF_NOTE_NV_CUINFO"
        /*0018*/ 	.short	0x0002
        /*001a*/ 	.short	0x0064
        /*001c*/ 	.short	0x0082
	.zero		2


//--------------------- .nv.info                  --------------------------
	.section	.nv.info,"",@"SHT_CUDA_INFO"
	.align	4


	//----- nvinfo : EIATTR_REGCOUNT
	.align		4
        /*0000*/ 	.byte	0x04, 0x2f
        /*0002*/ 	.short	(.L_1 - .L_0)
	.align		4
.L_0:
        /*0004*/ 	.word	index@(_Z16karatsuba_kernelPKjS0_Pji)
        /*0008*/ 	.word	0x0000000c


	//----- nvinfo : EIATTR_FRAME_SIZE
	.align		4
.L_1:
        /*000c*/ 	.byte	0x04, 0x11
        /*000e*/ 	.short	(.L_3 - .L_2)
	.align		4
.L_2:
        /*0010*/ 	.word	index@(_Z16karatsuba_kernelPKjS0_Pji)
        /*0014*/ 	.word	0x00000000


	//----- nvinfo : EIATTR_REGCOUNT
	.align		4
.L_3:
        /*0018*/ 	.byte	0x04, 0x2f
        /*001a*/ 	.short	(.L_5 - .L_4)
	.align		4
.L_4:
        /*001c*/ 	.word	index@(_Z10add_kernelPjPKjS1_S1_i)
        /*0020*/ 	.word	0x00000012


	//----- nvinfo : EIATTR_FRAME_SIZE
	.align		4
.L_5:
        /*0024*/ 	.byte	0x04, 0x11
        /*0026*/ 	.short	(.L_7 - .L_6)
	.align		4
.L_6:
        /*0028*/ 	.word	index@(_Z10add_kernelPjPKjS1_S1_i)
        /*002c*/ 	.word	0x00000000


	//----- nvinfo : EIATTR_MIN_STACK_SIZE
	.align		4
.L_7:
        /*0030*/ 	.byte	0x04, 0x12
        /*0032*/ 	.short	(.L_9 - .L_8)
	.align		4
.L_8:
        /*0034*/ 	.word	index@(_Z10add_kernelPjPKjS1_S1_i)
        /*0038*/ 	.word	0x00000000


	//----- nvinfo : EIATTR_MIN_STACK_SIZE
	.align		4
.L_9:
        /*003c*/ 	.byte	0x04, 0x12
        /*003e*/ 	.short	(.L_11 - .L_10)
	.align		4
.L_10:
        /*0040*/ 	.word	index@(_Z16karatsuba_kernelPKjS0_Pji)
        /*0044*/ 	.word	0x00000000
.L_11:


//--------------------- .nv.compat                --------------------------
	.section	.nv.compat,"",@"SHT_CUDA_COMPAT_INFO"
	.align	4
        /*0000*/ 	.byte	0x02, 0x09, 0x00, 0x00, 0x02, 0x02, 0x01, 0x00, 0x02, 0x05, 0x05, 0x00, 0x03, 0x07, 0x01, 0x01
        /*0010*/ 	.byte	0x02, 0x03, 0x00, 0x00, 0x02, 0x06, 0x01, 0x00, 0x04, 0x0b, 0x08, 0x00, 0x09, 0x00, 0x00, 0x00
        /*0020*/ 	.byte	0x00, 0x00, 0x00, 0x00


//--------------------- .nv.info._Z10add_kernelPjPKjS1_S1_i --------------------------
	.section	.nv.info._Z10add_kernelPjPKjS1_S1_i,"",@"SHT_CUDA_INFO"
	.sectionflags	@""
	.align	4


	//----- nvinfo : EIATTR_CUDA_API_VERSION
	.align		4
        /*0000*/ 	.byte	0x04, 0x37
        /*0002*/ 	.short	(.L_13 - .L_12)
.L_12:
        /*0004*/ 	.word	0x00000082


	//----- nvinfo : EIATTR_KPARAM_INFO
	.align		4
.L_13:
        /*0008*/ 	.byte	0x04, 0x17
        /*000a*/ 	.short	(.L_15 - .L_14)
.L_14:
        /*000c*/ 	.word	0x00000000
        /*0010*/ 	.short	0x0004
        /*0012*/ 	.short	0x0020
        /*0014*/ 	.byte	0x00, 0xf0, 0x11, 0x00


	//----- nvinfo : EIATTR_KPARAM_INFO
	.align		4
.L_15:
        /*0018*/ 	.byte	0x04, 0x17
        /*001a*/ 	.short	(.L_17 - .L_16)
.L_16:
        /*001c*/ 	.word	0x00000000
        /*0020*/ 	.short	0x0003
        /*0022*/ 	.short	0x0018
        /*0024*/ 	.byte	0x00, 0xf5, 0x21, 0x00


	//----- nvinfo : EIATTR_KPARAM_INFO
	.align		4
.L_17:
        /*0028*/ 	.byte	0x04, 0x17
        /*002a*/ 	.short	(.L_19 - .L_18)
.L_18:
        /*002c*/ 	.word	0x00000000
        /*0030*/ 	.short	0x0002
        /*0032*/ 	.short	0x0010
        /*0034*/ 	.byte	0x00, 0xf5, 0x21, 0x00


	//----- nvinfo : EIATTR_KPARAM_INFO
	.align		4
.L_19:
        /*0038*/ 	.byte	0x04, 0x17
        /*003a*/ 	.short	(.L_21 - .L_20)
.L_20:
        /*003c*/ 	.word	0x00000000
        /*0040*/ 	.short	0x0001
        /*0042*/ 	.short	0x0008
        /*0044*/ 	.byte	0x00, 0xf5, 0x21, 0x00


	//----- nvinfo : EIATTR_KPARAM_INFO
	.align		4
.L_21:
        /*0048*/ 	.byte	0x04, 0x17
        /*004a*/ 	.short	(.L_23 - .L_22)
.L_22:
        /*004c*/ 	.word	0x00000000
        /*0050*/ 	.short	0x0000
        /*0052*/ 	.short	0x0000
        /*0054*/ 	.byte	0x00, 0xf5, 0x21, 0x00


	//----- nvinfo : EIATTR_SPARSE_MMA_MASK
	.align		4
.L_23:
        /*0058*/ 	.byte	0x03, 0x50
        /*005a*/ 	.short	0x0000


	//----- nvinfo : EIATTR_MAXREG_COUNT
	.align		4
        /*005c*/ 	.byte	0x03, 0x1b
        /*005e*/ 	.short	0x00ff


	//----- nvinfo : EIATTR_MERCURY_ISA_VERSION
	.align		4
        /*0060*/ 	.byte	0x03, 0x5f
        /*0062*/ 	.short	0x0101


	//----- nvinfo : EIATTR_VRC_CTA_INIT_COUNT
	.align		4
        /*0064*/ 	.byte	0x02, 0x4a
	.zero		1
	.zero		1


	//----- nvinfo : EIATTR_EXIT_INSTR_OFFSETS
	.align		4
        /*0068*/ 	.byte	0x04, 0x1c
        /*006a*/ 	.short	(.L_25 - .L_24)


	//   ....[0]....
.L_24:
        /*006c*/ 	.word	0x00000070


	//   ....[1]....
        /*0070*/ 	.word	0x000001b0


	//----- nvinfo : EIATTR_CBANK_PARAM_SIZE
	.align		4
.L_25:
        /*0074*/ 	.byte	0x03, 0x19
        /*0076*/ 	.short	0x0024


	//----- nvinfo : EIATTR_PARAM_CBANK
	.align		4
        /*0078*/ 	.byte	0x04, 0x0a
        /*007a*/ 	.short	(.L_27 - .L_26)
	.align		4
.L_26:
        /*007c*/ 	.word	index@(.nv.constant0._Z10add_kernelPjPKjS1_S1_i)
        /*0080*/ 	.short	0x0380
        /*0082*/ 	.short	0x0024


	//----- nvinfo : EIATTR_SW_WAR
	.align		4
.L_27:
        /*0084*/ 	.byte	0x04, 0x36
        /*0086*/ 	.short	(.L_29 - .L_28)
.L_28:
        /*0088*/ 	.word	0x00000008
.L_29:


//--------------------- .nv.info._Z16karatsuba_kernelPKjS0_Pji --------------------------
	.section	.nv.info._Z16karatsuba_kernelPKjS0_Pji,"",@"SHT_CUDA_INFO"
	.sectionflags	@""
	.align	4


	//----- nvinfo : EIATTR_CUDA_API_VERSION
	.align		4
        /*0000*/ 	.byte	0x04, 0x37
        /*0002*/ 	.short	(.L_31 - .L_30)
.L_30:
        /*0004*/ 	.word	0x00000082


	//----- nvinfo : EIATTR_KPARAM_INFO
	.align		4
.L_31:
        /*0008*/ 	.byte	0x04, 0x17
        /*000a*/ 	.short	(.L_33 - .L_32)
.L_32:
        /*000c*/ 	.word	0x00000000
        /*0010*/ 	.short	0x0003
        /*0012*/ 	.short	0x0018
        /*0014*/ 	.byte	0x00, 0xf0, 0x11, 0x00


	//----- nvinfo : EIATTR_KPARAM_INFO
	.align		4
.L_33:
        /*0018*/ 	.byte	0x04, 0x17
        /*001a*/ 	.short	(.L_35 - .L_34)
.L_34:
        /*001c*/ 	.word	0x00000000
        /*0020*/ 	.short	0x0002
        /*0022*/ 	.short	0x0010
        /*0024*/ 	.byte	0x00, 0xf5, 0x21, 0x00


	//----- nvinfo : EIATTR_KPARAM_INFO
	.align		4
.L_35:
        /*0028*/ 	.byte	0x04, 0x17
        /*002a*/ 	.short	(.L_37 - .L_36)
.L_36:
        /*002c*/ 	.word	0x00000000
        /*0030*/ 	.short	0x0001
        /*0032*/ 	.short	0x0008
        /*0034*/ 	.byte	0x00, 0xf5, 0x21, 0x00


	//----- nvinfo : EIATTR_KPARAM_INFO
	.align		4
.L_37:
        /*0038*/ 	.byte	0x04, 0x17
        /*003a*/ 	.short	(.L_39 - .L_38)
.L_38:
        /*003c*/ 	.word	0x00000000
        /*0040*/ 	.short	0x0000
        /*0042*/ 	.short	0x0000
        /*0044*/ 	.byte	0x00, 0xf5, 0x21, 0x00


	//----- nvinfo : EIATTR_SPARSE_MMA_MASK
	.align		4
.L_39:
        /*0048*/ 	.byte	0x03, 0x50
        /*004a*/ 	.short	0x0000


	//----- nvinfo : EIATTR_MAXREG_COUNT
	.align		4
        /*004c*/ 	.byte	0x03, 0x1b
        /*004e*/ 	.short	0x00ff


	//----- nvinfo : EIATTR_MERCURY_ISA_VERSION
	.align		4
        /*0050*/ 	.byte	0x03, 0x5f
        /*0052*/ 	.short	0x0101


	//----- nvinfo : EIATTR_VRC_CTA_INIT_COUNT
	.align		4
        /*0054*/ 	.byte	0x02, 0x4a
	.zero		1
	.zero		1


	//----- nvinfo : EIATTR_EXIT_INSTR_OFFSETS
	.align		4
        /*0058*/ 	.byte	0x04, 0x1c
        /*005a*/ 	.short	(.L_41 - .L_40)


	//   ....[0]....
.L_40:
        /*005c*/ 	.word	0x00000070


	//   ....[1]....
        /*0060*/ 	.word	0x00000150


	//----- nvinfo : EIATTR_CBANK_PARAM_SIZE
	.align		4
.L_41:
        /*0064*/ 	.byte	0x03, 0x19
        /*0066*/ 	.short	0x001c


	//----- nvinfo : EIATTR_PARAM_CBANK
	.align		4
        /*0068*/ 	.byte	0x04, 0x0a
        /*006a*/ 	.short	(.L_43 - .L_42)
	.align		4
.L_42:
        /*006c*/ 	.word	index@(.nv.constant0._Z16karatsuba_kernelPKjS0_Pji)
        /*0070*/ 	.short	0x0380
        /*0072*/ 	.short	0x001c


	//----- nvinfo : EIATTR_SW_WAR
	.align		4
.L_43:
        /*0074*/ 	.byte	0x04, 0x36
        /*0076*/ 	.short	(.L_45 - .L_44)
.L_44:
        /*0078*/ 	.word	0x00000008
.L_45:


//--------------------- .nv.callgraph             --------------------------
	.section	.nv.callgraph,"",@"SHT_CUDA_CALLGRAPH"
	.align	4
	.sectionentsize	8
	.align		4
        /*0000*/ 	.word	0x00000000
	.align		4
        /*0004*/ 	.word	0xffffffff
	.align		4
        /*0008*/ 	.word	0x00000000
	.align		4
        /*000c*/ 	.word	0xfffffffe
	.align		4
        /*0010*/ 	.word	0x00000000
	.align		4
        /*0014*/ 	.word	0xfffffffd
	.align		4
        /*0018*/ 	.word	0x00000000
	.align		4
        /*001c*/ 	.word	0xfffffffc


//--------------------- .text._Z10add_kernelPjPKjS1_S1_i --------------------------
	.section	.text._Z10add_kernelPjPKjS1_S1_i,"ax",@progbits
	.align	128
        .global         _Z10add_kernelPjPKjS1_S1_i
        .type           _Z10add_kernelPjPKjS1_S1_i,@function
        .size           _Z10add_kernelPjPKjS1_S1_i,(.L_x_2 - _Z10add_kernelPjPKjS1_S1_i)
        .other          _Z10add_kernelPjPKjS1_S1_i,@"STO_CUDA_ENTRY STV_DEFAULT"
_Z10add_kernelPjPKjS1_S1_i:
.text._Z10add_kernelPjPKjS1_S1_i:
[----:B------:R-:W-:Y:S01]  /*0000*/  LDC R1, c[0x0][0x37c] ;  /* 0x0000df00ff017b82 */ /* 0x000fe20000000800 */
[----:B------:R-:W0:Y:S07]  /*0010*/  S2R R0, SR_TID.X ;  /* 0x0000000000007919 */ /* 0x000e2e0000002100 */
[----:B------:R-:W0:Y:S08]  /*0020*/  S2UR UR4, SR_CTAID.X ;  /* 0x00000000000479c3 */ /* 0x000e300000002500 */
[----:B------:R-:W0:Y:S08]  /*0030*/  LDC R13, c[0x0][0x360] ;  /* 0x0000d800ff0d7b82 */ /* 0x000e300000000800 */
[----:B------:R-:W1:Y:S01]  /*0040*/  LDC R12, c[0x0][0x3a0] ;  /* 0x0000e800ff0c7b82 */ /* 0x000e620000000800 */
[----:B0-----:R-:W-:-:S05]  /*0050*/  IMAD R13, R13, UR4, R0 ;  /* 0x000000040d0d7c24 */ /* 0x001fca000f8e0200 */
[----:B-1----:R-:W-:-:S13]  /*0060*/  ISETP.GE.AND P0, PT, R13, R12, PT ;  /* 0x0000000c0d00720c */ /* 0x002fda0003f06270 */
[----:B------:R-:W-:Y:S05]  /*0070*/  @P0 EXIT ;  /* 0x000000000000094d */ /* 0x000fea0003800000 */
[----:B------:R-:W0:Y:S01]  /*0080*/  LDC.64 R4, c[0x0][0x388] ;  /* 0x0000e200ff047b82 */ /* 0x000e220000000a00 */
[----:B------:R-:W1:Y:S07]  /*0090*/  LDCU.64 UR4, c[0x0][0x358] ;  /* 0x00006b00ff0477ac */ /* 0x000e6e0008000a00 */
[----:B------:R-:W2:Y:S08]  /*00a0*/  LDC.64 R2, c[0x0][0x380] ;  /* 0x0000e000ff027b82 */ /* 0x000eb00000000a00 */
[----:B------:R-:W3:Y:S01]  /*00b0*/  LDC.64 R8, c[0x0][0x390] ;  /* 0x0000e400ff087b82 */ /* 0x000ee20000000a00 */
[----:B0-----:R-:W-:-:S07]  /*00c0*/  IMAD.WIDE R4, R13, 0x4, R4 ;  /* 0x000000040d047825 */ /* 0x001fce00078e0204 */
[----:B------:R-:W0:Y:S01]  /*00d0*/  LDC.64 R10, c[0x0][0x398] ;  /* 0x0000e600ff0a7b82 */ /* 0x000e220000000a00 */
[----:B-1----:R-:W4:Y:S01]  /*00e0*/  LDG.E R15, desc[UR4][R4.64] ;  /* 0x00000004040f7981 */ /* 0x002f22000c1e1900 */
[----:B--2---:R-:W-:-:S04]  /*00f0*/  IMAD.WIDE R2, R13, 0x4, R2 ;  /* 0x000000040d027825 */ /* 0x004fc800078e0202 */
[C---:B---3--:R-:W-:Y:S01]  /*0100*/  IMAD.WIDE R8, R13.reuse, 0x4, R8 ;  /* 0x000000040d087825 */ /* 0x048fe200078e0208 */
[----:B------:R-:W-:Y:S01]  /*0110*/  LEA.HI R0, R12, R12, RZ, 0x1 ;  /* 0x0000000c0c007211 */ /* 0x000fe200078f08ff */
[----:B----4-:R-:W-:Y:S04]  /*0120*/  REDG.E.ADD.STRONG.GPU desc[UR4][R2.64], R15 ;  /* 0x0000000f0200798e */ /* 0x010fe8000c12e104 */
[----:B------:R-:W2:Y:S01]  /*0130*/  LDG.E R9, desc[UR4][R8.64] ;  /* 0x0000000408097981 */ /* 0x000ea2000c1e1900 */
[----:B------:R-:W-:Y:S01]  /*0140*/  SHF.R.S32.HI R7, RZ, 0x1, R0 ;  /* 0x00000001ff077819 */ /* 0x000fe20000011400 */
[----:B0-----:R-:W-:-:S04]  /*0150*/  IMAD.WIDE R10, R13, 0x4, R10 ;  /* 0x000000040d0a7825 */ /* 0x001fc800078e020a */
[----:B------:R-:W-:-:S05]  /*0160*/  IMAD.WIDE R6, R7, 0x4, R2 ;  /* 0x0000000407067825 */ /* 0x000fca00078e0202 */
[----:B--2---:R-:W-:Y:S04]  /*0170*/  REDG.E.ADD.STRONG.GPU desc[UR4][R6.64], R9 ;  /* 0x000000090600798e */ /* 0x004fe8000c12e104 */
[----:B------:R-:W2:Y:S01]  /*0180*/  LDG.E R11, desc[UR4][R10.64] ;  /* 0x000000040a0b7981 */ /* 0x000ea2000c1e1900 */
[----:B------:R-:W-:-:S05]  /*0190*/  IMAD.WIDE R4, R12, 0x4, R2 ;  /* 0x000000040c047825 */ /* 0x000fca00078e0202 */
[----:B--2---:R-:W-:Y:S01]  /*01a0*/  REDG.E.ADD.STRONG.GPU desc[UR4][R4.64], R11 ;  /* 0x0000000b0400798e */ /* 0x004fe2000c12e104 */
[----:B------:R-:W-:Y:S05]  /*01b0*/  EXIT ;  /* 0x000000000000794d */ /* 0x000fea0003800000 */
.L_x_0:
[----:B------:R-:W-:-:S00]  /*01c0*/  BRA `(.L_x_0) ;  /* 0xfffffffc00fc7947 */ /* 0x000fc0000383ffff */
[----:B------:R-:W-:-:S00]  /*01d0*/  NOP ;  /* 0x0000000000007918 */ /* 0x000fc00000000000 */
        /* <DEDUP_REMOVED lines=10> */
.L_x_2:


//--------------------- .text._Z16karatsuba_kernelPKjS0_Pji --------------------------
	.section	.text._Z16karatsuba_kernelPKjS0_Pji,"ax",@progbits
	.align	128
        .global         _Z16karatsuba_kernelPKjS0_Pji
        .type           _Z16karatsuba_kernelPKjS0_Pji,@function
        .size           _Z16karatsuba_kernelPKjS0_Pji,(.L_x_3 - _Z16karatsuba_kernelPKjS0_Pji)
        .other          _Z16karatsuba_kernelPKjS0_Pji,@"STO_CUDA_ENTRY STV_DEFAULT"
_Z16karatsuba_kernelPKjS0_Pji:
.text._Z16karatsuba_kernelPKjS0_Pji:
[----:B------:R-:W-:Y:S01]  /*0000*/  LDC R1, c[0x0][0x37c] ;  /* 0x0000df00ff017b82 */ /* 0x000fe20000000800 */
[----:B------:R-:W0:Y:S07]  /*0010*/  S2R R0, SR_TID.X ;  /* 0x0000000000007919 */ /* 0x000e2e0000002100 */
[----:B------:R-:W0:Y:S01]  /*0020*/  S2UR UR4, SR_CTAID.X ;  /* 0x00000000000479c3 */ /* 0x000e220000002500 */
[----:B------:R-:W1:Y:S07]  /*0030*/  LDCU UR5, c[0x0][0x398] ;  /* 0x00007300ff0577ac */ /* 0x000e6e0008000800 */
[----:B------:R-:W0:Y:S02]  /*0040*/  LDC R7, c[0x0][0x360] ;  /* 0x0000d800ff077b82 */ /* 0x000e240000000800 */
[----:B0-----:R-:W-:-:S05]  /*0050*/  IMAD R7, R7, UR4, R0 ;  /* 0x0000000407077c24 */ /* 0x001fca000f8e0200 */
[----:B-1----:R-:W-:-:S13]  /*0060*/  ISETP.GE.AND P0, PT, R7, UR5, PT ;  /* 0x0000000507007c0c */ /* 0x002fda000bf06270 */
[----:B------:R-:W-:Y:S05]  /*0070*/  @P0 EXIT ;  /* 0x000000000000094d */ /* 0x000fea0003800000 */
[----:B------:R-:W0:Y:S01]  /*0080*/  LDC.64 R2, c[0x0][0x380] ;  /* 0x0000e000ff027b82 */ /* 0x000e220000000a00 */
[----:B------:R-:W1:Y:S07]  /*0090*/  LDCU.64 UR4, c[0x0][0x358] ;  /* 0x00006b00ff0477ac */ /* 0x000e6e0008000a00 */
[----:B------:R-:W2:Y:S08]  /*00a0*/  LDC.64 R4, c[0x0][0x388] ;  /* 0x0000e200ff047b82 */ /* 0x000eb00000000a00 */
[----:B------:R-:W3:Y:S01]  /*00b0*/  LDC.64 R8, c[0x0][0x390] ;  /* 0x0000e400ff087b82 */ /* 0x000ee20000000a00 */
[----:B0-----:R-:W-:-:S06]  /*00c0*/  IMAD.WIDE R2, R7, 0x4, R2 ;  /* 0x0000000407027825 */ /* 0x001fcc00078e0202 */
[----:B-1----:R-:W4:Y:S01]  /*00d0*/  LDG.E R2, desc[UR4][R2.64] ;  /* 0x0000000402027981 */ /* 0x002f22000c1e1900 */
[----:B--2---:R-:W-:-:S06]  /*00e0*/  IMAD.WIDE R4, R7, 0x4, R4 ;  /* 0x0000000407047825 */ /* 0x004fcc00078e0204 */
[----:B------:R-:W4:Y:S01]  /*00f0*/  LDG.E R5, desc[UR4][R4.64] ;  /* 0x0000000404057981 */ /* 0x000f22000c1e1900 */
[----:B------:R-:W-:-:S05]  /*0100*/  SHF.L.U32 R7, R7, 0x1, RZ ;  /* 0x0000000107077819 */ /* 0x000fca00000006ff */
[----:B---3--:R-:W-:-:S04]  /*0110*/  IMAD.WIDE R8, R7, 0x4, R8 ;  /* 0x0000000407087825 */ /* 0x008fc800078e0208 */
[----:B----4-:R-:W-:-:S05]  /*0120*/  IMAD.WIDE.U32 R6, R5, R2, RZ ;  /* 0x0000000205067225 */ /* 0x010fca00078e00ff */
[----:B------:R-:W-:Y:S04]  /*0130*/  REDG.E.ADD.STRONG.GPU desc[UR4][R8.64], R6 ;  /* 0x000000060800798e */ /* 0x000fe8000c12e104 */
[----:B------:R-:W-:Y:S01]  /*0140*/  REDG.E.ADD.STRONG.GPU desc[UR4][R8.64+0x4], R7 ;  /* 0x000004070800798e */ /* 0x000fe2000c12e104 */
[----:B------:R-:W-:Y:S05]  /*0150*/  EXIT ;  /* 0x000000000000794d */ /* 0x000fea0003800000 */
.L_x_1:
        /* <DEDUP_REMOVED lines=10> */
.L_x_3:


//--------------------- .nv.shared.reserved.0     --------------------------
	.section	.nv.shared.reserved.0,"aw",@nobits
	.weak		__nv_reservedSMEM_offset_0_alias
	.size		__nv_reservedSMEM_offset_0_alias, 0, 64
	.other		__nv_reservedSMEM_offset_0_alias,@"STO_CUDA_RESERVED_SHARED STV_DEFAULT"
__nv_reservedSMEM_offset_0_alias:
	.zero		0
	.zero		64


//--------------------- .nv.constant0._Z10add_kernelPjPKjS1_S1_i --------------------------
	.section	.nv.constant0._Z10add_kernelPjPKjS1_S1_i,"a",@progbits
	.sectionflags	@""
	.align	4
.nv.constant0._Z10add_kernelPjPKjS1_S1_i:
	.zero		932


//--------------------- .nv.constant0._Z16karatsuba_kernelPKjS0_Pji --------------------------
	.section	.nv.constant0._Z16karatsuba_kernelPKjS0_Pji,"a",@progbits
	.sectionflags	@""
	.align	4
.nv.constant0._Z16karatsuba_kernelPKjS0_Pji:
	.zero		924


//--------------------- SYMBOLS --------------------------

	.type		.nv.reservedSmem.offset0,@object
	.size		.nv.reservedSmem.offset0,0x4
